//
// Generated by NVIDIA NVVM Compiler
//
// Compiler Build ID: CL-36424714
// Cuda compilation tools, release 13.0, V13.0.88
// Based on NVVM 20.0.0
//

.version 9.0
.target sm_100
.address_size 64

	// .globl	_Z15localScanKernelPfS_i
// _ZZ15localScanKernelPfS_iE10inputSlice has been demoted

.visible .entry _Z15localScanKernelPfS_i(
	.param .u64 .ptr .align 1 _Z15localScanKernelPfS_i_param_0,
	.param .u64 .ptr .align 1 _Z15localScanKernelPfS_i_param_1,
	.param .u32 _Z15localScanKernelPfS_i_param_2
)
{
	.reg .pred 	%p<9>;
	.reg .b32 	%r<25>;
	.reg .b32 	%f<27>;
	.reg .b64 	%rd<9>;
	// demoted variable
	.shared .align 4 .b8 _ZZ15localScanKernelPfS_iE10inputSlice[132];
	ld.param.u64 	%rd1, [_Z15localScanKernelPfS_i_param_0];
	ld.param.u64 	%rd2, [_Z15localScanKernelPfS_i_param_1];
	cvta.to.global.u64 	%rd3, %rd2;
	mov.b32 	%r4, 0;
	st.shared.u32 	[_ZZ15localScanKernelPfS_iE10inputSlice], %r4;
	mov.u32 	%r5, _ZZ15localScanKernelPfS_iE10inputSlice;
	mov.u32 	%r1, %tid.x;
	mul.wide.u32 	%rd4, %r1, 4;
	add.s64 	%rd5, %rd3, %rd4;
	ld.global.f32 	%f1, [%rd5];
	add.s32 	%r2, %r1, 1;
	shl.b32 	%r6, %r1, 2;
	add.s32 	%r3, %r5, %r6;
	st.shared.f32 	[%r3+4], %f1;
	bar.sync 	0;
	setp.gt.u32 	%p1, %r1, 14;
	@%p1 bra 	$L__BB0_2;
	shl.b32 	%r7, %r2, 3;
	add.s32 	%r9, %r5, %r7;
	ld.shared.f32 	%f2, [%r9+-4];
	ld.shared.f32 	%f3, [%r9];
	add.f32 	%f4, %f2, %f3;
	st.shared.f32 	[%r9], %f4;
$L__BB0_2:
	bar.sync 	0;
	setp.gt.u32 	%p2, %r1, 6;
	@%p2 bra 	$L__BB0_4;
	shl.b32 	%r10, %r2, 4;
	add.s32 	%r12, %r5, %r10;
	ld.shared.f32 	%f5, [%r12+-8];
	ld.shared.f32 	%f6, [%r12];
	add.f32 	%f7, %f5, %f6;
	st.shared.f32 	[%r12], %f7;
$L__BB0_4:
	bar.sync 	0;
	setp.gt.u32 	%p3, %r1, 2;
	@%p3 bra 	$L__BB0_6;
	shl.b32 	%r13, %r2, 5;
	add.s32 	%r15, %r5, %r13;
	ld.shared.f32 	%f8, [%r15+-16];
	ld.shared.f32 	%f9, [%r15];
	add.f32 	%f10, %f8, %f9;
	st.shared.f32 	[%r15], %f10;
$L__BB0_6:
	bar.sync 	0;
	setp.ne.s32 	%p4, %r1, 0;
	@%p4 bra 	$L__BB0_8;
	ld.shared.f32 	%f11, [_ZZ15localScanKernelPfS_iE10inputSlice+32];
	ld.shared.f32 	%f12, [_ZZ15localScanKernelPfS_iE10inputSlice+64];
	add.f32 	%f13, %f11, %f12;
	st.shared.f32 	[_ZZ15localScanKernelPfS_iE10inputSlice+64], %f13;
$L__BB0_8:
	setp.ne.s32 	%p5, %r1, 0;
	bar.sync 	0;
	bar.sync 	0;
	bar.sync 	0;
	@%p5 bra 	$L__BB0_10;
	ld.shared.f32 	%f14, [_ZZ15localScanKernelPfS_iE10inputSlice+64];
	ld.shared.f32 	%f15, [_ZZ15localScanKernelPfS_iE10inputSlice+96];
	add.f32 	%f16, %f14, %f15;
	st.shared.f32 	[_ZZ15localScanKernelPfS_iE10inputSlice+96], %f16;
$L__BB0_10:
	setp.gt.u32 	%p6, %r1, 2;
	bar.sync 	0;
	@%p6 bra 	$L__BB0_12;
	shl.b32 	%r16, %r2, 5;
	add.s32 	%r18, %r5, %r16;
	ld.shared.f32 	%f17, [%r18];
	ld.shared.f32 	%f18, [%r18+16];
	add.f32 	%f19, %f17, %f18;
	st.shared.f32 	[%r18+16], %f19;
$L__BB0_12:
	setp.gt.u32 	%p7, %r1, 6;
	bar.sync 	0;
	@%p7 bra 	$L__BB0_14;
	shl.b32 	%r19, %r2, 4;
	add.s32 	%r21, %r5, %r19;
	ld.shared.f32 	%f20, [%r21];
	ld.shared.f32 	%f21, [%r21+8];
	add.f32 	%f22, %f20, %f21;
	st.shared.f32 	[%r21+8], %f22;
$L__BB0_14:
	setp.gt.u32 	%p8, %r1, 14;
	bar.sync 	0;
	@%p8 bra 	$L__BB0_16;
	shl.b32 	%r22, %r2, 3;
	add.s32 	%r24, %r5, %r22;
	ld.shared.f32 	%f23, [%r24];
	ld.shared.f32 	%f24, [%r24+4];
	add.f32 	%f25, %f23, %f24;
	st.shared.f32 	[%r24+4], %f25;
$L__BB0_16:
	bar.sync 	0;
	cvta.to.global.u64 	%rd6, %rd1;
	ld.shared.f32 	%f26, [%r3];
	add.s64 	%rd8, %rd6, %rd4;
	st.global.f32 	[%rd8], %f26;
	ret;

}
	// .globl	_Z18combineScansKernelPfS_i
.visible .entry _Z18combineScansKernelPfS_i(
	.param .u64 .ptr .align 1 _Z18combineScansKernelPfS_i_param_0,
	.param .u64 .ptr .align 1 _Z18combineScansKernelPfS_i_param_1,
	.param .u32 _Z18combineScansKernelPfS_i_param_2
)
{


	ret;

}


// ===== COMPILED SASS (sm_100) =====

	.target	sm_100

	.elftype	@"ET_EXEC"


//--------------------- .note.nv.tkinfo           --------------------------
	.section	.note.nv.tkinfo,"",@"SHT_NOTE"
	.sectionflags	@"SHF_NOTE_NV_TKINFO"
	.tkinfo
        /*0018*/ 	.word	0x00000002
        /*0030*/ 	.string	""
        /*0030*/ 	.string	"ptxas"
        /*0030*/ 	.string	"Cuda compilation tools, release 13.0, V13.0.88"
        /*0030*/ 	.string	"Build cuda_13.0.r13.0/compiler.36424714_0"
        /*0030*/ 	.string	"-arch sm_100 -m 64 "



//--------------------- .note.nv.cuinfo           --------------------------
	.section	.note.nv.cuinfo,"",@"SHT_NOTE"
	.sectionflags	@"SHF_NOTE_NV_CUINFO"
        /*0018*/ 	.short	0x0002
        /*001a*/ 	.short	0x0064
        /*001c*/ 	.short	0x0082
	.zero		2


//--------------------- .nv.info                  --------------------------
	.section	.nv.info,"",@"SHT_CUDA_INFO"
	.align	4


	//----- nvinfo : EIATTR_REGCOUNT
	.align		4
        /*0000*/ 	.byte	0x04, 0x2f
        /*0002*/ 	.short	(.L_1 - .L_0)
	.align		4
.L_0:
        /*0004*/ 	.word	index@(_Z15localScanKernelPfS_i)
        /*0008*/ 	.word	0x0000000d


	//----- nvinfo : EIATTR_FRAME_SIZE
	.align		4
.L_1:
        /*000c*/ 	.byte	0x04, 0x11
        /*000e*/ 	.short	(.L_3 - .L_2)
	.align		4
.L_2:
        /*0010*/ 	.word	index@(_Z15localScanKernelPfS_i)
        /*0014*/ 	.word	0x00000000


	//----- nvinfo : EIATTR_REGCOUNT
	.align		4
.L_3:
        /*0018*/ 	.byte	0x04, 0x2f
        /*001a*/ 	.short	(.L_5 - .L_4)
	.align		4
.L_4:
        /*001c*/ 	.word	index@(_Z18combineScansKernelPfS_i)
        /*0020*/ 	.word	0x00000004


	//----- nvinfo : EIATTR_FRAME_SIZE
	.align		4
.L_5:
        /*0024*/ 	.byte	0x04, 0x11
        /*0026*/ 	.short	(.L_7 - .L_6)
	.align		4
.L_6:
        /*0028*/ 	.word	index@(_Z18combineScansKernelPfS_i)
        /*002c*/ 	.word	0x00000000


	//----- nvinfo : EIATTR_MIN_STACK_SIZE
	.align		4
.L_7:
        /*0030*/ 	.byte	0x04, 0x12
        /*0032*/ 	.short	(.L_9 - .L_8)
	.align		4
.L_8:
        /*0034*/ 	.word	index@(_Z18combineScansKernelPfS_i)
        /*0038*/ 	.word	0x00000000


	//----- nvinfo : EIATTR_MIN_STACK_SIZE
	.align		4
.L_9:
        /*003c*/ 	.byte	0x04, 0x12
        /*003e*/ 	.short	(.L_11 - .L_10)
	.align		4
.L_10:
        /*0040*/ 	.word	index@(_Z15localScanKernelPfS_i)
        /*0044*/ 	.word	0x00000000
.L_11:


//--------------------- .nv.compat                --------------------------
	.section	.nv.compat,"",@"SHT_CUDA_COMPAT_INFO"
	.align	4
        /*0000*/ 	.byte	0x02, 0x09, 0x00, 0x00, 0x02, 0x02, 0x01, 0x00, 0x02, 0x05, 0x05, 0x00, 0x03, 0x07, 0x01, 0x01
        /*0010*/ 	.byte	0x02, 0x03, 0x00, 0x00, 0x02, 0x06, 0x01, 0x00, 0x04, 0x0b, 0x08, 0x00, 0x09, 0x00, 0x00, 0x00
        /*0020*/ 	.byte	0x00, 0x00, 0x00, 0x00


//--------------------- .nv.info._Z18combineScansKernelPfS_i --------------------------
	.section	.nv.info._Z18combineScansKernelPfS_i,"",@"SHT_CUDA_INFO"
	.sectionflags	@""
	.align	4


	//----- nvinfo : EIATTR_CUDA_API_VERSION
	.align		4
        /*0000*/ 	.byte	0x04, 0x37
        /*0002*/ 	.short	(.L_13 - .L_12)
.L_12:
        /*0004*/ 	.word	0x00000082


	//----- nvinfo : EIATTR_KPARAM_INFO
	.align		4
.L_13:
        /*0008*/ 	.byte	0x04, 0x17
        /*000a*/ 	.short	(.L_15 - .L_14)
.L_14:
        /*000c*/ 	.word	0x00000000
        /*0010*/ 	.short	0x0002
        /*0012*/ 	.short	0x0010
        /*0014*/ 	.byte	0x00, 0xf0, 0x11, 0x00


	//----- nvinfo : EIATTR_KPARAM_INFO
	.align		4
.L_15:
        /*0018*/ 	.byte	0x04, 0x17
        /*001a*/ 	.short	(.L_17 - .L_16)
.L_16:
        /*001c*/ 	.word	0x00000000
        /*0020*/ 	.short	0x0001
        /*0022*/ 	.short	0x0008
        /*0024*/ 	.byte	0x00, 0xf5, 0x21, 0x00


	//----- nvinfo : EIATTR_KPARAM_INFO
	.align		4
.L_17:
        /*0028*/ 	.byte	0x04, 0x17
        /*002a*/ 	.short	(.L_19 - .L_18)
.L_18:
        /*002c*/ 	.word	0x00000000
        /*0030*/ 	.short	0x0000
        /*0032*/ 	.short	0x0000
        /*0034*/ 	.byte	0x00, 0xf5, 0x21, 0x00


	//----- nvinfo : EIATTR_SPARSE_MMA_MASK
	.align		4
.L_19:
        /*0038*/ 	.byte	0x03, 0x50
        /*003a*/ 	.short	0x0000


	//----- nvinfo : EIATTR_MAXREG_COUNT
	.align		4
        /*003c*/ 	.byte	0x03, 0x1b
        /*003e*/ 	.short	0x00ff


	//----- nvinfo : EIATTR_MERCURY_ISA_VERSION
	.align		4
        /*0040*/ 	.byte	0x03, 0x5f
        /*0042*/ 	.short	0x0101


	//----- nvinfo : EIATTR_VRC_CTA_INIT_COUNT
	.align		4
        /*0044*/ 	.byte	0x02, 0x4a
	.zero		1
	.zero		1


	//----- nvinfo : EIATTR_EXIT_INSTR_OFFSETS
	.align		4
        /*0048*/ 	.byte	0x04, 0x1c
        /*004a*/ 	.short	(.L_21 - .L_20)


	//   ....[0]....
.L_20:
        /*004c*/ 	.word	0x00000010


	//----- nvinfo : EIATTR_CBANK_PARAM_SIZE
	.align		4
.L_21:
        /*0050*/ 	.byte	0x03, 0x19
        /*0052*/ 	.short	0x0014


	//----- nvinfo : EIATTR_PARAM_CBANK
	.align		4
        /*0054*/ 	.byte	0x04, 0x0a
        /*0056*/ 	.short	(.L_23 - .L_22)
	.align		4
.L_22:
        /*0058*/ 	.word	index@(.nv.constant0._Z18combineScansKernelPfS_i)
        /*005c*/ 	.short	0x0380
        /*005e*/ 	.short	0x0014


	//----- nvinfo : EIATTR_SW_WAR
	.align		4
.L_23:
        /*0060*/ 	.byte	0x04, 0x36
        /*0062*/ 	.short	(.L_25 - .L_24)
.L_24:
        /*0064*/ 	.word	0x00000008
.L_25:


//--------------------- .nv.info._Z15localScanKernelPfS_i --------------------------
	.section	.nv.info._Z15localScanKernelPfS_i,"",@"SHT_CUDA_INFO"
	.sectionflags	@""
	.align	4


	//----- nvinfo : EIATTR_CUDA_API_VERSION
	.align		4
        /*0000*/ 	.byte	0x04, 0x37
        /*0002*/ 	.short	(.L_27 - .L_26)
.L_26:
        /*0004*/ 	.word	0x00000082


	//----- nvinfo : EIATTR_KPARAM_INFO
	.align		4
.L_27:
        /*0008*/ 	.byte	0x04, 0x17
        /*000a*/ 	.short	(.L_29 - .L_28)
.L_28:
        /*000c*/ 	.word	0x00000000
        /*0010*/ 	.short	0x0002
        /*0012*/ 	.short	0x0010
        /*0014*/ 	.byte	0x00, 0xf0, 0x11, 0x00


	//----- nvinfo : EIATTR_KPARAM_INFO
	.align		4
.L_29:
        /*0018*/ 	.byte	0x04, 0x17
        /*001a*/ 	.short	(.L_31 - .L_30)
.L_30:
        /*001c*/ 	.word	0x00000000
        /*0020*/ 	.short	0x0001
        /*0022*/ 	.short	0x0008
        /*0024*/ 	.byte	0x00, 0xf5, 0x21, 0x00


	//----- nvinfo : EIATTR_KPARAM_INFO
	.align		4
.L_31:
        /*0028*/ 	.byte	0x04, 0x17
        /*002a*/ 	.short	(.L_33 - .L_32)
.L_32:
        /*002c*/ 	.word	0x00000000
        /*0030*/ 	.short	0x0000
        /*0032*/ 	.short	0x0000
        /*0034*/ 	.byte	0x00, 0xf5, 0x21, 0x00


	//----- nvinfo : EIATTR_SPARSE_MMA_MASK
	.align		4
.L_33:
        /*0038*/ 	.byte	0x03, 0x50
        /*003a*/ 	.short	0x0000


	//----- nvinfo : EIATTR_MAXREG_COUNT
	.align		4
        /*003c*/ 	.byte	0x03, 0x1b
        /*003e*/ 	.short	0x00ff


	//----- nvinfo : EIATTR_NUM_BARRIERS
	.align		4
        /*0040*/ 	.byte	0x02, 0x4c
        /*0042*/ 	.byte	0x01
	.zero		1


	//----- nvinfo : EIATTR_MERCURY_ISA_VERSION
	.align		4
        /*0044*/ 	.byte	0x03, 0x5f
        /*0046*/ 	.short	0x0101


	//----- nvinfo : EIATTR_VRC_CTA_INIT_COUNT
	.align		4
        /*0048*/ 	.byte	0x02, 0x4a
	.zero		1
	.zero		1


	//----- nvinfo : EIATTR_EXIT_INSTR_OFFSETS
	.align		4
        /*004c*/ 	.byte	0x04, 0x1c
        /*004e*/ 	.short	(.L_35 - .L_34)


	//   ....[0]....
.L_34:
        /*0050*/ 	.word	0x00000440


	//----- nvinfo : EIATTR_CBANK_PARAM_SIZE
	.align		4
.L_35:
        /*0054*/ 	.byte	0x03, 0x19
        /*0056*/ 	.short	0x0014


	//----- nvinfo : EIATTR_PARAM_CBANK
	.align		4
        /*0058*/ 	.byte	0x04, 0x0a
        /*005a*/ 	.short	(.L_37 - .L_36)
	.align		4
.L_36:
        /*005c*/ 	.word	index@(.nv.constant0._Z15localScanKernelPfS_i)
        /*0060*/ 	.short	0x0380
        /*0062*/ 	.short	0x0014


	//----- nvinfo : EIATTR_SW_WAR
	.align		4
.L_37:
        /*0064*/ 	.byte	0x04, 0x36
        /*0066*/ 	.short	(.L_39 - .L_38)
.L_38:
        /*0068*/ 	.word	0x00000008
.L_39:


//--------------------- .nv.callgraph             --------------------------
	.section	.nv.callgraph,"",@"SHT_CUDA_CALLGRAPH"
	.align	4
	.sectionentsize	8
	.align		4
        /*0000*/ 	.word	0x00000000
	.align		4
        /*0004*/ 	.word	0xffffffff
	.align		4
        /*0008*/ 	.word	0x00000000
	.align		4
        /*000c*/ 	.word	0xfffffffe
	.align		4
        /*0010*/ 	.word	0x00000000
	.align		4
        /*0014*/ 	.word	0xfffffffd
	.align		4
        /*0018*/ 	.word	0x00000000
	.align		4
        /*001c*/ 	.word	0xfffffffc


//--------------------- .text._Z18combineScansKernelPfS_i --------------------------
	.section	.text._Z18combineScansKernelPfS_i,"ax",@progbits
	.align	128
        .global         _Z18combineScansKernelPfS_i
        .type           _Z18combineScansKernelPfS_i,@function
        .size           _Z18combineScansKernelPfS_i,(.L_x_2 - _Z18combineScansKernelPfS_i)
        .other          _Z18combineScansKernelPfS_i,@"STO_CUDA_ENTRY STV_DEFAULT"
_Z18combineScansKernelPfS_i:
.text._Z18combineScansKernelPfS_i:
[----:B------:R-:W-:Y:S01]  /*0000*/  LDC R1, c[0x0][0x37c] ;  /* 0x0000df00ff017b82 */ /* 0x000fe20000000800 */
[----:B------:R-:W-:Y:S05]  /*0010*/  EXIT ;  /* 0x000000000000794d */ /* 0x000fea0003800000 */
.L_x_0:
[----:B------:R-:W-:-:S00]  /*0020*/  BRA `(.L_x_0) ;  /* 0xfffffffc00fc7947 */ /* 0x000fc0000383ffff */
[----:B------:R-:W-:-:S00]  /*0030*/  NOP ;  /* 0x0000000000007918 */ /* 0x000fc00000000000 */
        /* <DEDUP_REMOVED lines=12> */
.L_x_2:


//--------------------- .text._Z15localScanKernelPfS_i --------------------------
	.section	.text._Z15localScanKernelPfS_i,"ax",@progbits
	.align	128
        .global         _Z15localScanKernelPfS_i
        .type           _Z15localScanKernelPfS_i,@function
        .size           _Z15localScanKernelPfS_i,(.L_x_3 - _Z15localScanKernelPfS_i)
        .other          _Z15localScanKernelPfS_i,@"STO_CUDA_ENTRY STV_DEFAULT"
_Z15localScanKernelPfS_i:
.text._Z15localScanKernelPfS_i:
[----:B------:R-:W-:Y:S01]  /*0000*/  LDC R1, c[0x0][0x37c] ;  /* 0x0000df00ff017b82 */ /* 0x000fe20000000800 */
[----:B------:R-:W0:Y:S07]  /*0010*/  S2R R0, SR_TID.X ;  /* 0x0000000000007919 */ /* 0x000e2e0000002100 */
[----:B------:R-:W0:Y:S01]  /*0020*/  LDC.64 R4, c[0x0][0x388] ;  /* 0x0000e200ff047b82 */ /* 0x000e220000000a00 */
[----:B------:R-:W1:Y:S01]  /*0030*/  LDCU.64 UR6, c[0x0][0x358] ;  /* 0x00006b00ff0677ac */ /* 0x000e620008000a00 */
[----:B0-----:R-:W-:-:S06]  /*0040*/  IMAD.WIDE.U32 R4, R0, 0x4, R4 ;  /* 0x0000000400047825 */ /* 0x001fcc00078e0004 */
[----:B-1----:R-:W2:Y:S01]  /*0050*/  LDG.E R5, desc[UR6][R4.64] ;  /* 0x0000000604057981 */ /* 0x002ea2000c1e1900 */
[----:B------:R-:W0:Y:S01]  /*0060*/  S2UR UR5, SR_CgaCtaId ;  /* 0x00000000000579c3 */ /* 0x000e220000008800 */
[----:B------:R-:W-:Y:S01]  /*0070*/  UMOV UR4, 0x400 ;  /* 0x0000040000047882 */ /* 0x000fe20000000000 */
[C---:B------:R-:W-:Y:S02]  /*0080*/  ISETP.GT.U32.AND P0, PT, R0.reuse, 0xe, PT ;  /* 0x0000000e0000780c */ /* 0x040fe40003f04070 */
[C---:B------:R-:W-:Y:S02]  /*0090*/  ISETP.GT.U32.AND P1, PT, R0.reuse, 0x6, PT ;  /* 0x000000060000780c */ /* 0x040fe40003f24070 */
[C---:B------:R-:W-:Y:S02]  /*00a0*/  ISETP.GT.U32.AND P2, PT, R0.reuse, 0x2, PT ;  /* 0x000000020000780c */ /* 0x040fe40003f44070 */
[----:B------:R-:W-:Y:S01]  /*00b0*/  ISETP.NE.AND P3, PT, R0, RZ, PT ;  /* 0x000000ff0000720c */ /* 0x000fe20003f65270 */
[----:B0-----:R-:W-:-:S06]  /*00c0*/  ULEA UR4, UR5, UR4, 0x18 ;  /* 0x0000000405047291 */ /* 0x001fcc000f8ec0ff */
[C---:B------:R-:W-:Y:S02]  /*00d0*/  LEA R2, R0.reuse, UR4, 0x2 ;  /* 0x0000000400027c11 */ /* 0x040fe4000f8e10ff */
[C---:B------:R-:W-:Y:S01]  /*00e0*/  @!P0 LEA R8, R0.reuse, UR4, 0x3 ;  /* 0x0000000400088c11 */ /* 0x040fe2000f8e18ff */
[----:B------:R-:W-:Y:S01]  /*00f0*/  STS [UR4], RZ ;  /* 0x000000ffff007988 */ /* 0x000fe20008000804 */
[C---:B------:R-:W-:Y:S02]  /*0100*/  @!P1 LEA R9, R0.reuse, UR4, 0x4 ;  /* 0x0000000400099c11 */ /* 0x040fe4000f8e20ff */
[----:B------:R-:W-:Y:S01]  /*0110*/  @!P2 LEA R10, R0, UR4, 0x5 ;  /* 0x00000004000aac11 */ /* 0x000fe2000f8e28ff */
[----:B--2---:R-:W-:Y:S01]  /*0120*/  STS [R2+0x4], R5 ;  /* 0x0000040502007388 */ /* 0x004fe20000000800 */
[----:B------:R-:W-:Y:S06]  /*0130*/  BAR.SYNC.DEFER_BLOCKING 0x0 ;  /* 0x0000000000007b1d */ /* 0x000fec0000010000 */
[----:B------:R-:W-:Y:S04]  /*0140*/  @!P0 LDS R3, [R8+0x4] ;  /* 0x0000040008038984 */ /* 0x000fe80000000800 */
[----:B------:R-:W0:Y:S02]  /*0150*/  @!P0 LDS R4, [R8+0x8] ;  /* 0x0000080008048984 */ /* 0x000e240000000800 */
[----:B0-----:R-:W-:-:S05]  /*0160*/  @!P0 FADD R3, R3, R4 ;  /* 0x0000000403038221 */ /* 0x001fca0000000000 */
[----:B------:R0:W-:Y:S01]  /*0170*/  @!P0 STS [R8+0x8], R3 ;  /* 0x0000080308008388 */ /* 0x0001e20000000800 */
[----:B------:R-:W-:Y:S01]  /*0180*/  BAR.SYNC.DEFER_BLOCKING 0x0 ;  /* 0x0000000000007b1d */ /* 0x000fe20000010000 */
[----:B0-----:R-:W-:-:S05]  /*0190*/  @!P2 LEA R8, R0, UR4, 0x5 ;  /* 0x000000040008ac11 */ /* 0x001fca000f8e28ff */
        /* <DEDUP_REMOVED lines=12> */
[----:B------:R-:W-:Y:S04]  /*0260*/  @!P3 LDS R3, [UR4+0x20] ;  /* 0x00002004ff03b984 */ /* 0x000fe80008000800 */
[----:B------:R-:W0:Y:S02]  /*0270*/  @!P3 LDS R6, [UR4+0x40] ;  /* 0x00004004ff06b984 */ /* 0x000e240008000800 */
[----:B0-----:R-:W-:-:S05]  /*0280*/  @!P3 FADD R3, R3, R6 ;  /* 0x000000060303b221 */ /* 0x001fca0000000000 */
[----:B------:R-:W-:Y:S01]  /*0290*/  @!P3 STS [UR4+0x40], R3 ;  /* 0x00004003ff00b988 */ /* 0x000fe20008000804 */
[----:B------:R-:W-:Y:S08]  /*02a0*/  BAR.SYNC.DEFER_BLOCKING 0x0 ;  /* 0x0000000000007b1d */ /* 0x000ff00000010000 */
[----:B------:R-:W-:Y:S08]  /*02b0*/  BAR.SYNC.DEFER_BLOCKING 0x0 ;  /* 0x0000000000007b1d */ /* 0x000ff00000010000 */
[----:B------:R-:W-:Y:S06]  /*02c0*/  BAR.SYNC.DEFER_BLOCKING 0x0 ;  /* 0x0000000000007b1d */ /* 0x000fec0000010000 */
[----:B------:R-:W-:Y:S04]  /*02d0*/  @!P3 LDS R4, [UR4+0x40] ;  /* 0x00004004ff04b984 */ /* 0x000fe80008000800 */
[----:B------:R-:W0:Y:S02]  /*02e0*/  @!P3 LDS R7, [UR4+0x60] ;  /* 0x00006004ff07b984 */ /* 0x000e240008000800 */
[----:B0-----:R-:W-:-:S05]  /*02f0*/  @!P3 FADD R4, R4, R7 ;  /* 0x000000070404b221 */ /* 0x001fca0000000000 */
[----:B------:R-:W-:Y:S01]  /*0300*/  @!P3 STS [UR4+0x60], R4 ;  /* 0x00006004ff00b988 */ /* 0x000fe20008000804 */
[----:B------:R-:W-:Y:S06]  /*0310*/  BAR.SYNC.DEFER_BLOCKING 0x0 ;  /* 0x0000000000007b1d */ /* 0x000fec0000010000 */
[----:B------:R-:W-:Y:S04]  /*0320*/  @!P2 LDS R5, [R8+0x20] ;  /* 0x000020000805a984 */ /* 0x000fe80000000800 */
[----:B------:R-:W0:Y:S02]  /*0330*/  @!P2 LDS R6, [R8+0x30] ;  /* 0x000030000806a984 */ /* 0x000e240000000800 */
[----:B0-----:R-:W-:-:S05]  /*0340*/  @!P2 FADD R5, R5, R6 ;  /* 0x000000060505a221 */ /* 0x001fca0000000000 */
[----:B------:R0:W-:Y:S01]  /*0350*/  @!P2 STS [R8+0x30], R5 ;  /* 0x000030050800a388 */ /* 0x0001e20000000800 */
[----:B------:R-:W-:Y:S08]  /*0360*/  BAR.SYNC.DEFER_BLOCKING 0x0 ;  /* 0x0000000000007b1d */ /* 0x000ff00000010000 */
[----:B0-----:R-:W0:Y:S01]  /*0370*/  LDC.64 R4, c[0x0][0x380] ;  /* 0x0000e000ff047b82 */ /* 0x001e220000000a00 */
[----:B------:R-:W-:Y:S04]  /*0380*/  @!P1 LDS R3, [R10+0x10] ;  /* 0x000010000a039984 */ /* 0x000fe80000000800 */
[----:B------:R-:W1:Y:S01]  /*0390*/  @!P1 LDS R6, [R10+0x18] ;  /* 0x000018000a069984 */ /* 0x000e620000000800 */
[----:B0-----:R-:W-:-:S04]  /*03a0*/  IMAD.WIDE.U32 R4, R0, 0x4, R4 ;  /* 0x0000000400047825 */ /* 0x001fc800078e0004 */
[----:B-1----:R-:W-:-:S05]  /*03b0*/  @!P1 FADD R3, R3, R6 ;  /* 0x0000000603039221 */ /* 0x002fca0000000000 */
[----:B------:R-:W-:Y:S01]  /*03c0*/  @!P1 STS [R10+0x18], R3 ;  /* 0x000018030a009388 */ /* 0x000fe20000000800 */
[----:B------:R-:W-:Y:S06]  /*03d0*/  BAR.SYNC.DEFER_BLOCKING 0x0 ;  /* 0x0000000000007b1d */ /* 0x000fec0000010000 */
[----:B------:R-:W0:Y:S02]  /*03e0*/  @!P0 LDS.64 R6, [R9+0x8] ;  /* 0x0000080009068984 */ /* 0x000e240000000a00 */
[----:B0-----:R-:W-:-:S05]  /*03f0*/  @!P0 FADD R6, R6, R7 ;  /* 0x0000000706068221 */ /* 0x001fca0000000000 */
[----:B------:R-:W-:Y:S01]  /*0400*/  @!P0 STS [R9+0xc], R6 ;  /* 0x00000c0609008388 */ /* 0x000fe20000000800 */
[----:B------:R-:W-:Y:S06]  /*0410*/  BAR.SYNC.DEFER_BLOCKING 0x0 ;  /* 0x0000000000007b1d */ /* 0x000fec0000010000 */
[----:B------:R-:W0:Y:S04]  /*0420*/  LDS R7, [R2] ;  /* 0x0000000002077984 */ /* 0x000e280000000800 */
[----:B0-----:R-:W-:Y:S01]  /*0430*/  STG.E desc[UR6][R4.64], R7 ;  /* 0x0000000704007986 */ /* 0x001fe2000c101906 */
[----:B------:R-:W-:Y:S05]  /*0440*/  EXIT ;  /* 0x000000000000794d */ /* 0x000fea0003800000 */
.L_x_1:
        /* <DEDUP_REMOVED lines=11> */
.L_x_3:


//--------------------- .nv.shared.reserved.0     --------------------------
	.section	.nv.shared.reserved.0,"aw",@nobits
	.weak		__nv_reservedSMEM_offset_0_alias
	.size		__nv_reservedSMEM_offset_0_alias, 0, 64
	.other		__nv_reservedSMEM_offset_0_alias,@"STO_CUDA_RESERVED_SHARED STV_DEFAULT"
__nv_reservedSMEM_offset_0_alias:
	.zero		0
	.zero		64


//--------------------- .nv.shared._Z15localScanKernelPfS_i --------------------------
	.section	.nv.shared._Z15localScanKernelPfS_i,"aw",@nobits
	.sectionflags	@""
	.align	4
.nv.shared._Z15localScanKernelPfS_i:
	.zero		1156


//--------------------- .nv.constant0._Z18combineScansKernelPfS_i --------------------------
	.section	.nv.constant0._Z18combineScansKernelPfS_i,"a",@progbits
	.sectionflags	@""
	.align	4
.nv.constant0._Z18combineScansKernelPfS_i:
	.zero		916


//--------------------- .nv.constant0._Z15localScanKernelPfS_i --------------------------
	.section	.nv.constant0._Z15localScanKernelPfS_i,"a",@progbits
	.sectionflags	@""
	.align	4
.nv.constant0._Z15localScanKernelPfS_i:
	.zero		916


//--------------------- SYMBOLS --------------------------

	.type		.nv.reservedSmem.offset0,@object
	.size		.nv.reservedSmem.offset0,0x4
	.type		.nv.reservedSmem.cap,@object
	.size		.nv.reservedSmem.cap,0x4
